//
// Generated by NVIDIA NVVM Compiler
//
// Compiler Build ID: CL-36424714
// Cuda compilation tools, release 13.0, V13.0.88
// Based on NVVM 20.0.0
//

.version 9.0
.target sm_100
.address_size 64

	// .globl	_Z5helloi
.extern .func  (.param .b32 func_retval0) vprintf
(
	.param .b64 vprintf_param_0,
	.param .b64 vprintf_param_1
)
;
.global .align 1 .b8 $str[25] = {109, 121, 32, 116, 104, 114, 101, 97, 100, 32, 110, 117, 109, 98, 101, 114, 58, 32, 37, 100, 32, 37, 100, 10};
.global .align 1 .b8 $str$1[14] = {65, 114, 103, 117, 109, 101, 110, 116, 58, 32, 37, 100, 10};

.visible .entry _Z5helloi(
	.param .u32 _Z5helloi_param_0
)
{
	.local .align 8 .b8 	__local_depot0[8];
	.reg .b64 	%SP;
	.reg .b64 	%SPL;
	.reg .b32 	%r<8>;
	.reg .b64 	%rd<7>;

	mov.u64 	%SPL, __local_depot0;
	cvta.local.u64 	%SP, %SPL;
	ld.param.u32 	%r1, [_Z5helloi_param_0];
	add.u64 	%rd1, %SP, 0;
	add.u64 	%rd2, %SPL, 0;
	mov.u32 	%r2, %tid.x;
	mov.u32 	%r3, %ctaid.x;
	st.local.v2.u32 	[%rd2], {%r2, %r3};
	mov.u64 	%rd3, $str;
	cvta.global.u64 	%rd4, %rd3;
	{ // callseq 0, 0
	.param .b64 param0;
	st.param.b64 	[param0], %rd4;
	.param .b64 param1;
	st.param.b64 	[param1], %rd1;
	.param .b32 retval0;
	call.uni (retval0), 
	vprintf, 
	(
	param0, 
	param1
	);
	ld.param.b32 	%r4, [retval0];
	} // callseq 0
	st.local.u32 	[%rd2], %r1;
	mov.u64 	%rd5, $str$1;
	cvta.global.u64 	%rd6, %rd5;
	{ // callseq 1, 0
	.param .b64 param0;
	st.param.b64 	[param0], %rd6;
	.param .b64 param1;
	st.param.b64 	[param1], %rd1;
	.param .b32 retval0;
	call.uni (retval0), 
	vprintf, 
	(
	param0, 
	param1
	);
	ld.param.b32 	%r6, [retval0];
	} // callseq 1
	ret;

}


// ===== COMPILED SASS (sm_100) =====

	.target	sm_100

	.elftype	@"ET_EXEC"


//--------------------- .note.nv.tkinfo           --------------------------
	.section	.note.nv.tkinfo,"",@"SHT_NOTE"
	.sectionflags	@"SHF_NOTE_NV_TKINFO"
	.tkinfo
        /*0018*/ 	.word	0x00000002
        /*0030*/ 	.string	""
        /*0030*/ 	.string	"ptxas"
        /*0030*/ 	.string	"Cuda compilation tools, release 13.0, V13.0.88"
        /*0030*/ 	.string	"Build cuda_13.0.r13.0/compiler.36424714_0"
        /*0030*/ 	.string	"-arch sm_100 -m 64 "



//--------------------- .note.nv.cuinfo           --------------------------
	.section	.note.nv.cuinfo,"",@"SHT_NOTE"
	.sectionflags	@"SHF_NOTE_NV_CUINFO"
        /*0018*/ 	.short	0x0002
        /*001a*/ 	.short	0x0064
        /*001c*/ 	.short	0x0082
	.zero		2


//--------------------- .nv.info                  --------------------------
	.section	.nv.info,"",@"SHT_CUDA_INFO"
	.align	4


	//----- nvinfo : EIATTR_REGCOUNT
	.align		4
        /*0000*/ 	.byte	0x04, 0x2f
        /*0002*/ 	.short	(.L_3 - .L_2)
	.align		4
.L_2:
        /*0004*/ 	.word	index@(_Z5helloi)
        /*0008*/ 	.word	0x00000018


	//----- nvinfo : EIATTR_FRAME_SIZE
	.align		4
.L_3:
        /*000c*/ 	.byte	0x04, 0x11
        /*000e*/ 	.short	(.L_5 - .L_4)
	.align		4
.L_4:
        /*0010*/ 	.word	index@(_Z5helloi)
        /*0014*/ 	.word	0x00000008


	//----- nvinfo : EIATTR_MIN_STACK_SIZE
	.align		4
.L_5:
        /*0018*/ 	.byte	0x04, 0x12
        /*001a*/ 	.short	(.L_7 - .L_6)
	.align		4
.L_6:
        /*001c*/ 	.word	index@(_Z5helloi)
        /*0020*/ 	.word	0x00000008
.L_7:


//--------------------- .nv.compat                --------------------------
	.section	.nv.compat,"",@"SHT_CUDA_COMPAT_INFO"
	.align	4
        /*0000*/ 	.byte	0x02, 0x09, 0x00, 0x00, 0x02, 0x02, 0x01, 0x00, 0x02, 0x05, 0x05, 0x00, 0x03, 0x07, 0x01, 0x01
        /*0010*/ 	.byte	0x02, 0x03, 0x00, 0x00, 0x02, 0x06, 0x01, 0x00, 0x04, 0x0b, 0x08, 0x00, 0x09, 0x00, 0x00, 0x00
        /*0020*/ 	.byte	0x00, 0x00, 0x00, 0x00


//--------------------- .nv.info._Z5helloi        --------------------------
	.section	.nv.info._Z5helloi,"",@"SHT_CUDA_INFO"
	.sectionflags	@""
	.align	4


	//----- nvinfo : EIATTR_CUDA_API_VERSION
	.align		4
        /*0000*/ 	.byte	0x04, 0x37
        /*0002*/ 	.short	(.L_9 - .L_8)
.L_8:
        /*0004*/ 	.word	0x00000082


	//----- nvinfo : EIATTR_KPARAM_INFO
	.align		4
.L_9:
        /*0008*/ 	.byte	0x04, 0x17
        /*000a*/ 	.short	(.L_11 - .L_10)
.L_10:
        /*000c*/ 	.word	0x00000000
        /*0010*/ 	.short	0x0000
        /*0012*/ 	.short	0x0000
        /*0014*/ 	.byte	0x00, 0xf0, 0x11, 0x00


	//----- nvinfo : EIATTR_SPARSE_MMA_MASK
	.align		4
.L_11:
        /*0018*/ 	.byte	0x03, 0x50
        /*001a*/ 	.short	0x0000


	//----- nvinfo : EIATTR_MAXREG_COUNT
	.align		4
        /*001c*/ 	.byte	0x03, 0x1b
        /*001e*/ 	.short	0x00ff


	//----- nvinfo : EIATTR_EXTERNS
	.align		4
        /*0020*/ 	.byte	0x04, 0x0f
        /*0022*/ 	.short	(.L_13 - .L_12)


	//   ....[0]....
	.align		4
.L_12:
        /*0024*/ 	.word	index@(vprintf)


	//----- nvinfo : EIATTR_MERCURY_ISA_VERSION
	.align		4
.L_13:
        /*0028*/ 	.byte	0x03, 0x5f
        /*002a*/ 	.short	0x0101


	//----- nvinfo : EIATTR_VRC_CTA_INIT_COUNT
	.align		4
        /*002c*/ 	.byte	0x02, 0x4a
	.zero		1
	.zero		1


	//----- nvinfo : EIATTR_SYSCALL_OFFSETS
	.align		4
        /*0030*/ 	.byte	0x04, 0x46
        /*0032*/ 	.short	(.L_15 - .L_14)


	//   ....[0]....
.L_14:
        /*0034*/ 	.word	0x00000110


	//   ....[1]....
        /*0038*/ 	.word	0x000001b0


	//----- nvinfo : EIATTR_EXIT_INSTR_OFFSETS
	.align		4
.L_15:
        /*003c*/ 	.byte	0x04, 0x1c
        /*003e*/ 	.short	(.L_17 - .L_16)


	//   ....[0]....
.L_16:
        /*0040*/ 	.word	0x000001c0


	//----- nvinfo : EIATTR_CBANK_PARAM_SIZE
	.align		4
.L_17:
        /*0044*/ 	.byte	0x03, 0x19
        /*0046*/ 	.short	0x0004


	//----- nvinfo : EIATTR_PARAM_CBANK
	.align		4
        /*0048*/ 	.byte	0x04, 0x0a
        /*004a*/ 	.short	(.L_19 - .L_18)
	.align		4
.L_18:
        /*004c*/ 	.word	index@(.nv.constant0._Z5helloi)
        /*0050*/ 	.short	0x0380
        /*0052*/ 	.short	0x0004


	//----- nvinfo : EIATTR_SW_WAR
	.align		4
.L_19:
        /*0054*/ 	.byte	0x04, 0x36
        /*0056*/ 	.short	(.L_21 - .L_20)
.L_20:
        /*0058*/ 	.word	0x00000008
.L_21:


//--------------------- .nv.callgraph             --------------------------
	.section	.nv.callgraph,"",@"SHT_CUDA_CALLGRAPH"
	.align	4
	.sectionentsize	8
	.align		4
        /*0000*/ 	.word	0x00000000
	.align		4
        /*0004*/ 	.word	0xffffffff
	.align		4
        /*0008*/ 	.word	index@(_Z5helloi)
	.align		4
        /*000c*/ 	.word	index@(vprintf)
	.align		4
        /*0010*/ 	.word	0x00000000
	.align		4
        /*0014*/ 	.word	0xfffffffe
	.align		4
        /*0018*/ 	.word	0x00000000
	.align		4
        /*001c*/ 	.word	0xfffffffd
	.align		4
        /*0020*/ 	.word	0x00000000
	.align		4
        /*0024*/ 	.word	0xfffffffc


//--------------------- .nv.constant4             --------------------------
	.section	.nv.constant4,"a",@progbits
	.align	8
	.align		8
.nv.constant4:
        /*0000*/ 	.dword	vprintf
	.align		8
        /*0008*/ 	.dword	$str
	.align		8
        /*0010*/ 	.dword	$str$1


//--------------------- .text._Z5helloi           --------------------------
	.section	.text._Z5helloi,"ax",@progbits
	.align	128
        .global         _Z5helloi
        .type           _Z5helloi,@function
        .size           _Z5helloi,(.L_x_3 - _Z5helloi)
        .other          _Z5helloi,@"STO_CUDA_ENTRY STV_DEFAULT"
_Z5helloi:
.text._Z5helloi:
[----:B------:R-:W0:Y:S01]  /*0000*/  LDC R1, c[0x0][0x37c] ;  /* 0x0000df00ff017b82 */ /* 0x000e220000000800 */
[----:B------:R-:W1:Y:S01]  /*0010*/  S2R R10, SR_TID.X ;  /* 0x00000000000a7919 */ /* 0x000e620000002100 */
[----:B------:R-:W2:Y:S01]  /*0020*/  LDCU UR4, c[0x0][0x2f8] ;  /* 0x00005f00ff0477ac */ /* 0x000ea20008000800 */
[----:B0-----:R-:W-:Y:S01]  /*0030*/  VIADD R1, R1, 0xfffffff8 ;  /* 0xfffffff801017836 */ /* 0x001fe20000000000 */
[----:B------:R-:W-:Y:S01]  /*0040*/  MOV R2, 0x0 ;  /* 0x0000000000027802 */ /* 0x000fe20000000f00 */
[----:B------:R-:W1:Y:S01]  /*0050*/  S2R R11, SR_CTAID.X ;  /* 0x00000000000b7919 */ /* 0x000e620000002500 */
[----:B------:R-:W0:Y:S02]  /*0060*/  LDCU UR5, c[0x0][0x2fc] ;  /* 0x00005f80ff0577ac */ /* 0x000e240008000800 */
[----:B------:R3:W4:Y:S01]  /*0070*/  LDC.64 R8, c[0x4][R2] ;  /* 0x0100000002087b82 */ /* 0x0007220000000a00 */
[----:B------:R-:W5:Y:S01]  /*0080*/  LDCU.64 UR6, c[0x4][0x8] ;  /* 0x01000100ff0677ac */ /* 0x000f620008000a00 */
[----:B--2---:R-:W-:-:S05]  /*0090*/  IADD3 R16, P0, PT, R1, UR4, RZ ;  /* 0x0000000401107c10 */ /* 0x004fca000ff1e0ff */
[----:B0-----:R-:W-:Y:S02]  /*00a0*/  IMAD.X R17, RZ, RZ, UR5, P0 ;  /* 0x00000005ff117e24 */ /* 0x001fe400080e06ff */
[----:B------:R-:W-:Y:S01]  /*00b0*/  IMAD.MOV.U32 R6, RZ, RZ, R16 ;  /* 0x000000ffff067224 */ /* 0x000fe200078e0010 */
[----:B-----5:R-:W-:Y:S01]  /*00c0*/  MOV R4, UR6 ;  /* 0x0000000600047c02 */ /* 0x020fe20008000f00 */
[----:B------:R-:W-:Y:S01]  /*00d0*/  IMAD.U32 R5, RZ, RZ, UR7 ;  /* 0x00000007ff057e24 */ /* 0x000fe2000f8e00ff */
[----:B------:R-:W-:Y:S01]  /*00e0*/  MOV R7, R17 ;  /* 0x0000001100077202 */ /* 0x000fe20000000f00 */
[----:B-1----:R3:W-:Y:S06]  /*00f0*/  STL.64 [R1], R10 ;  /* 0x0000000a01007387 */ /* 0x0027ec0000100a00 */
[----:B------:R-:W-:-:S07]  /*0100*/  LEPC R20, `(.L_x_0) ;  /* 0x000000001014794e */ /* 0x000fce0000000000 */
[----:B---34-:R-:W-:Y:S05]  /*0110*/  CALL.ABS.NOINC R8 ;  /* 0x0000000008007343 */ /* 0x018fea0003c00000 */
.L_x_0:
[----:B------:R-:W0:Y:S01]  /*0120*/  LDC R0, c[0x0][0x380] ;  /* 0x0000e000ff007b82 */ /* 0x000e220000000800 */
[----:B------:R-:W1:Y:S01]  /*0130*/  LDCU.64 UR4, c[0x4][0x10] ;  /* 0x01000200ff0477ac */ /* 0x000e620008000a00 */
[----:B------:R-:W-:Y:S01]  /*0140*/  IMAD.MOV.U32 R6, RZ, RZ, R16 ;  /* 0x000000ffff067224 */ /* 0x000fe200078e0010 */
[----:B------:R-:W-:-:S05]  /*0150*/  MOV R7, R17 ;  /* 0x0000001100077202 */ /* 0x000fca0000000f00 */
[----:B------:R-:W2:Y:S01]  /*0160*/  LDC.64 R2, c[0x4][R2] ;  /* 0x0100000002027b82 */ /* 0x000ea20000000a00 */
[----:B-1----:R-:W-:Y:S01]  /*0170*/  IMAD.U32 R4, RZ, RZ, UR4 ;  /* 0x00000004ff047e24 */ /* 0x002fe2000f8e00ff */
[----:B------:R-:W-:Y:S01]  /*0180*/  MOV R5, UR5 ;  /* 0x0000000500057c02 */ /* 0x000fe20008000f00 */
[----:B0-----:R0:W-:Y:S06]  /*0190*/  STL [R1], R0 ;  /* 0x0000000001007387 */ /* 0x0011ec0000100800 */
[----:B------:R-:W-:-:S07]  /*01a0*/  LEPC R20, `(.L_x_1) ;  /* 0x000000001014794e */ /* 0x000fce0000000000 */
[----:B0-2---:R-:W-:Y:S05]  /*01b0*/  CALL.ABS.NOINC R2 ;  /* 0x0000000002007343 */ /* 0x005fea0003c00000 */
.L_x_1:
[----:B------:R-:W-:Y:S05]  /*01c0*/  EXIT ;  /* 0x000000000000794d */ /* 0x000fea0003800000 */
.L_x_2:
[----:B------:R-:W-:-:S00]  /*01d0*/  BRA `(.L_x_2) ;  /* 0xfffffffc00fc7947 */ /* 0x000fc0000383ffff */
[----:B------:R-:W-:-:S00]  /*01e0*/  NOP ;  /* 0x0000000000007918 */ /* 0x000fc00000000000 */
        /* <DEDUP_REMOVED lines=9> */
.L_x_3:


//--------------------- .nv.global.init           --------------------------
	.section	.nv.global.init,"aw",@progbits
.nv.global.init:
	.type		$str$1,@object
	.size		$str$1,($str - $str$1)
$str$1:
        /*0000*/ 	.byte	0x41, 0x72, 0x67, 0x75, 0x6d, 0x65, 0x6e, 0x74, 0x3a, 0x20, 0x25, 0x64, 0x0a, 0x00
	.type		$str,@object
	.size		$str,(.L_0 - $str)
$str:
        /*000e*/ 	.byte	0x6d, 0x79, 0x20, 0x74, 0x68, 0x72, 0x65, 0x61, 0x64, 0x20, 0x6e, 0x75, 0x6d, 0x62, 0x65, 0x72
        /*001e*/ 	.byte	0x3a, 0x20, 0x25, 0x64, 0x20, 0x25, 0x64, 0x0a, 0x00
.L_0:


//--------------------- .nv.shared.reserved.0     --------------------------
	.section	.nv.shared.reserved.0,"aw",@nobits
	.weak		__nv_reservedSMEM_offset_0_alias
	.size		__nv_reservedSMEM_offset_0_alias, 0, 64
	.other		__nv_reservedSMEM_offset_0_alias,@"STO_CUDA_RESERVED_SHARED STV_DEFAULT"
__nv_reservedSMEM_offset_0_alias:
	.zero		0
	.zero		64


//--------------------- .nv.constant0._Z5helloi   --------------------------
	.section	.nv.constant0._Z5helloi,"a",@progbits
	.sectionflags	@""
	.align	4
.nv.constant0._Z5helloi:
	.zero		900


//--------------------- SYMBOLS --------------------------

	.type		.nv.reservedSmem.offset0,@object
	.size		.nv.reservedSmem.offset0,0x4
	.type		vprintf,@function
